//
// Generated by NVIDIA NVVM Compiler
//
// Compiler Build ID: CL-36424714
// Cuda compilation tools, release 13.0, V13.0.88
// Based on NVVM 20.0.0
//

.version 9.0
.target sm_100
.address_size 64

	// .globl	_Z11hist_atomicPiS_i

.visible .entry _Z11hist_atomicPiS_i(
	.param .u64 .ptr .align 1 _Z11hist_atomicPiS_i_param_0,
	.param .u64 .ptr .align 1 _Z11hist_atomicPiS_i_param_1,
	.param .u32 _Z11hist_atomicPiS_i_param_2
)
{
	.reg .b32 	%r<9>;
	.reg .b64 	%rd<9>;

	ld.param.u64 	%rd1, [_Z11hist_atomicPiS_i_param_0];
	ld.param.u64 	%rd2, [_Z11hist_atomicPiS_i_param_1];
	ld.param.u32 	%r1, [_Z11hist_atomicPiS_i_param_2];
	cvta.to.global.u64 	%rd3, %rd2;
	cvta.to.global.u64 	%rd4, %rd1;
	mov.u32 	%r2, %tid.x;
	mov.u32 	%r3, %ctaid.x;
	mov.u32 	%r4, %ntid.x;
	mad.lo.s32 	%r5, %r3, %r4, %r2;
	mul.wide.s32 	%rd5, %r5, 4;
	add.s64 	%rd6, %rd4, %rd5;
	ld.global.u32 	%r6, [%rd6];
	div.s32 	%r7, %r6, %r1;
	mul.wide.s32 	%rd7, %r7, 4;
	add.s64 	%rd8, %rd3, %rd7;
	atom.global.add.u32 	%r8, [%rd8], 1;
	ret;

}
	// .globl	_Z10hist_localPiS_ii
.visible .entry _Z10hist_localPiS_ii(
	.param .u64 .ptr .align 1 _Z10hist_localPiS_ii_param_0,
	.param .u64 .ptr .align 1 _Z10hist_localPiS_ii_param_1,
	.param .u32 _Z10hist_localPiS_ii_param_2,
	.param .u32 _Z10hist_localPiS_ii_param_3
)
{
	.local .align 16 .b8 	__local_depot1[128];
	.reg .b64 	%SP;
	.reg .b64 	%SPL;
	.reg .pred 	%p<6>;
	.reg .b32 	%r<106>;
	.reg .b64 	%rd<29>;

	mov.u64 	%SPL, __local_depot1;
	ld.param.u64 	%rd10, [_Z10hist_localPiS_ii_param_0];
	ld.param.u32 	%r12, [_Z10hist_localPiS_ii_param_2];
	ld.param.u32 	%r13, [_Z10hist_localPiS_ii_param_3];
	cvta.to.global.u64 	%rd1, %rd10;
	add.u64 	%rd2, %SPL, 0;
	mov.u32 	%r14, %tid.x;
	mov.b32 	%r15, 0;
	st.local.v4.u32 	[%rd2], {%r15, %r15, %r15, %r15};
	st.local.v4.u32 	[%rd2+16], {%r15, %r15, %r15, %r15};
	st.local.v4.u32 	[%rd2+32], {%r15, %r15, %r15, %r15};
	st.local.v4.u32 	[%rd2+48], {%r15, %r15, %r15, %r15};
	st.local.v4.u32 	[%rd2+64], {%r15, %r15, %r15, %r15};
	st.local.v4.u32 	[%rd2+80], {%r15, %r15, %r15, %r15};
	st.local.v4.u32 	[%rd2+96], {%r15, %r15, %r15, %r15};
	st.local.v4.u32 	[%rd2+112], {%r15, %r15, %r15, %r15};
	mul.lo.s32 	%r1, %r13, %r14;
	add.s32 	%r2, %r1, %r13;
	setp.lt.s32 	%p1, %r13, 1;
	@%p1 bra 	$L__BB1_7;
	add.s32 	%r16, %r1, 1;
	max.s32 	%r3, %r2, %r16;
	sub.s32 	%r17, %r3, %r1;
	and.b32  	%r4, %r17, 3;
	setp.eq.s32 	%p2, %r4, 0;
	mov.u32 	%r105, %r1;
	@%p2 bra 	$L__BB1_4;
	mul.wide.u32 	%rd12, %r1, 4;
	add.s64 	%rd27, %rd1, %rd12;
	neg.s32 	%r103, %r4;
	add.s32 	%r105, %r1, %r4;
$L__BB1_3:
	.pragma "nounroll";
	ld.global.u32 	%r18, [%rd27];
	div.s32 	%r19, %r18, %r12;
	mul.wide.s32 	%rd13, %r19, 4;
	add.s64 	%rd14, %rd2, %rd13;
	ld.local.u32 	%r20, [%rd14];
	add.s32 	%r21, %r20, 1;
	st.local.u32 	[%rd14], %r21;
	add.s64 	%rd27, %rd27, 4;
	add.s32 	%r103, %r103, 1;
	setp.ne.s32 	%p3, %r103, 0;
	@%p3 bra 	$L__BB1_3;
$L__BB1_4:
	sub.s32 	%r22, %r1, %r3;
	setp.gt.u32 	%p4, %r22, -4;
	@%p4 bra 	$L__BB1_7;
	mul.wide.u32 	%rd15, %r105, 4;
	add.s64 	%rd16, %rd15, %rd1;
	add.s64 	%rd28, %rd16, 8;
$L__BB1_6:
	ld.global.u32 	%r23, [%rd28+-8];
	div.s32 	%r24, %r23, %r12;
	mul.wide.s32 	%rd17, %r24, 4;
	add.s64 	%rd18, %rd2, %rd17;
	ld.local.u32 	%r25, [%rd18];
	add.s32 	%r26, %r25, 1;
	st.local.u32 	[%rd18], %r26;
	ld.global.u32 	%r27, [%rd28+-4];
	div.s32 	%r28, %r27, %r12;
	mul.wide.s32 	%rd19, %r28, 4;
	add.s64 	%rd20, %rd2, %rd19;
	ld.local.u32 	%r29, [%rd20];
	add.s32 	%r30, %r29, 1;
	st.local.u32 	[%rd20], %r30;
	ld.global.u32 	%r31, [%rd28];
	div.s32 	%r32, %r31, %r12;
	mul.wide.s32 	%rd21, %r32, 4;
	add.s64 	%rd22, %rd2, %rd21;
	ld.local.u32 	%r33, [%rd22];
	add.s32 	%r34, %r33, 1;
	st.local.u32 	[%rd22], %r34;
	ld.global.u32 	%r35, [%rd28+4];
	div.s32 	%r36, %r35, %r12;
	mul.wide.s32 	%rd23, %r36, 4;
	add.s64 	%rd24, %rd2, %rd23;
	ld.local.u32 	%r37, [%rd24];
	add.s32 	%r38, %r37, 1;
	st.local.u32 	[%rd24], %r38;
	add.s32 	%r105, %r105, 4;
	add.s64 	%rd28, %rd28, 16;
	setp.lt.s32 	%p5, %r105, %r2;
	@%p5 bra 	$L__BB1_6;
$L__BB1_7:
	ld.param.u64 	%rd26, [_Z10hist_localPiS_ii_param_1];
	cvta.to.global.u64 	%rd25, %rd26;
	ld.local.v4.u32 	{%r39, %r40, %r41, %r42}, [%rd2];
	atom.global.add.u32 	%r43, [%rd25], %r39;
	atom.global.add.u32 	%r44, [%rd25+4], %r40;
	atom.global.add.u32 	%r45, [%rd25+8], %r41;
	atom.global.add.u32 	%r46, [%rd25+12], %r42;
	ld.local.v4.u32 	{%r47, %r48, %r49, %r50}, [%rd2+16];
	atom.global.add.u32 	%r51, [%rd25+16], %r47;
	atom.global.add.u32 	%r52, [%rd25+20], %r48;
	atom.global.add.u32 	%r53, [%rd25+24], %r49;
	atom.global.add.u32 	%r54, [%rd25+28], %r50;
	ld.local.v4.u32 	{%r55, %r56, %r57, %r58}, [%rd2+32];
	atom.global.add.u32 	%r59, [%rd25+32], %r55;
	atom.global.add.u32 	%r60, [%rd25+36], %r56;
	atom.global.add.u32 	%r61, [%rd25+40], %r57;
	atom.global.add.u32 	%r62, [%rd25+44], %r58;
	ld.local.v4.u32 	{%r63, %r64, %r65, %r66}, [%rd2+48];
	atom.global.add.u32 	%r67, [%rd25+48], %r63;
	atom.global.add.u32 	%r68, [%rd25+52], %r64;
	atom.global.add.u32 	%r69, [%rd25+56], %r65;
	atom.global.add.u32 	%r70, [%rd25+60], %r66;
	ld.local.v4.u32 	{%r71, %r72, %r73, %r74}, [%rd2+64];
	atom.global.add.u32 	%r75, [%rd25+64], %r71;
	atom.global.add.u32 	%r76, [%rd25+68], %r72;
	atom.global.add.u32 	%r77, [%rd25+72], %r73;
	atom.global.add.u32 	%r78, [%rd25+76], %r74;
	ld.local.v4.u32 	{%r79, %r80, %r81, %r82}, [%rd2+80];
	atom.global.add.u32 	%r83, [%rd25+80], %r79;
	atom.global.add.u32 	%r84, [%rd25+84], %r80;
	atom.global.add.u32 	%r85, [%rd25+88], %r81;
	atom.global.add.u32 	%r86, [%rd25+92], %r82;
	ld.local.v4.u32 	{%r87, %r88, %r89, %r90}, [%rd2+96];
	atom.global.add.u32 	%r91, [%rd25+96], %r87;
	atom.global.add.u32 	%r92, [%rd25+100], %r88;
	atom.global.add.u32 	%r93, [%rd25+104], %r89;
	atom.global.add.u32 	%r94, [%rd25+108], %r90;
	ld.local.v4.u32 	{%r95, %r96, %r97, %r98}, [%rd2+112];
	atom.global.add.u32 	%r99, [%rd25+112], %r95;
	atom.global.add.u32 	%r100, [%rd25+116], %r96;
	atom.global.add.u32 	%r101, [%rd25+120], %r97;
	atom.global.add.u32 	%r102, [%rd25+124], %r98;
	ret;

}


// ===== COMPILED SASS (sm_100) =====

	.target	sm_100

	.elftype	@"ET_EXEC"


//--------------------- .note.nv.tkinfo           --------------------------
	.section	.note.nv.tkinfo,"",@"SHT_NOTE"
	.sectionflags	@"SHF_NOTE_NV_TKINFO"
	.tkinfo
        /*0018*/ 	.word	0x00000002
        /*0030*/ 	.string	""
        /*0030*/ 	.string	"ptxas"
        /*0030*/ 	.string	"Cuda compilation tools, release 13.0, V13.0.88"
        /*0030*/ 	.string	"Build cuda_13.0.r13.0/compiler.36424714_0"
        /*0030*/ 	.string	"-arch sm_100 -m 64 "



//--------------------- .note.nv.cuinfo           --------------------------
	.section	.note.nv.cuinfo,"",@"SHT_NOTE"
	.sectionflags	@"SHF_NOTE_NV_CUINFO"
        /*0018*/ 	.short	0x0002
        /*001a*/ 	.short	0x0064
        /*001c*/ 	.short	0x0082
	.zero		2


//--------------------- .nv.info                  --------------------------
	.section	.nv.info,"",@"SHT_CUDA_INFO"
	.align	4


	//----- nvinfo : EIATTR_REGCOUNT
	.align		4
        /*0000*/ 	.byte	0x04, 0x2f
        /*0002*/ 	.short	(.L_1 - .L_0)
	.align		4
.L_0:
        /*0004*/ 	.word	index@(_Z11hist_atomicPiS_i)
        /*0008*/ 	.word	0x0000000e


	//----- nvinfo : EIATTR_FRAME_SIZE
	.align		4
.L_1:
        /*000c*/ 	.byte	0x04, 0x11
        /*000e*/ 	.short	(.L_3 - .L_2)
	.align		4
.L_2:
        /*0010*/ 	.word	index@(_Z11hist_atomicPiS_i)
        /*0014*/ 	.word	0x00000000


	//----- nvinfo : EIATTR_REGCOUNT
	.align		4
.L_3:
        /*0018*/ 	.byte	0x04, 0x2f
        /*001a*/ 	.short	(.L_5 - .L_4)
	.align		4
.L_4:
        /*001c*/ 	.word	index@(_Z10hist_localPiS_ii)
        /*0020*/ 	.word	0x00000026


	//----- nvinfo : EIATTR_FRAME_SIZE
	.align		4
.L_5:
        /*0024*/ 	.byte	0x04, 0x11
        /*0026*/ 	.short	(.L_7 - .L_6)
	.align		4
.L_6:
        /*0028*/ 	.word	index@(_Z10hist_localPiS_ii)
        /*002c*/ 	.word	0x00000080


	//----- nvinfo : EIATTR_MIN_STACK_SIZE
	.align		4
.L_7:
        /*0030*/ 	.byte	0x04, 0x12
        /*0032*/ 	.short	(.L_9 - .L_8)
	.align		4
.L_8:
        /*0034*/ 	.word	index@(_Z10hist_localPiS_ii)
        /*0038*/ 	.word	0x00000080


	//----- nvinfo : EIATTR_MIN_STACK_SIZE
	.align		4
.L_9:
        /*003c*/ 	.byte	0x04, 0x12
        /*003e*/ 	.short	(.L_11 - .L_10)
	.align		4
.L_10:
        /*0040*/ 	.word	index@(_Z11hist_atomicPiS_i)
        /*0044*/ 	.word	0x00000000
.L_11:


//--------------------- .nv.compat                --------------------------
	.section	.nv.compat,"",@"SHT_CUDA_COMPAT_INFO"
	.align	4
        /*0000*/ 	.byte	0x02, 0x09, 0x00, 0x00, 0x02, 0x02, 0x01, 0x00, 0x02, 0x05, 0x05, 0x00, 0x03, 0x07, 0x01, 0x01
        /*0010*/ 	.byte	0x02, 0x03, 0x00, 0x00, 0x02, 0x06, 0x01, 0x00, 0x04, 0x0b, 0x08, 0x00, 0x09, 0x00, 0x00, 0x00
        /*0020*/ 	.byte	0x00, 0x00, 0x00, 0x00


//--------------------- .nv.info._Z10hist_localPiS_ii --------------------------
	.section	.nv.info._Z10hist_localPiS_ii,"",@"SHT_CUDA_INFO"
	.sectionflags	@""
	.align	4


	//----- nvinfo : EIATTR_CUDA_API_VERSION
	.align		4
        /*0000*/ 	.byte	0x04, 0x37
        /*0002*/ 	.short	(.L_13 - .L_12)
.L_12:
        /*0004*/ 	.word	0x00000082


	//----- nvinfo : EIATTR_KPARAM_INFO
	.align		4
.L_13:
        /*0008*/ 	.byte	0x04, 0x17
        /*000a*/ 	.short	(.L_15 - .L_14)
.L_14:
        /*000c*/ 	.word	0x00000000
        /*0010*/ 	.short	0x0003
        /*0012*/ 	.short	0x0014
        /*0014*/ 	.byte	0x00, 0xf0, 0x11, 0x00


	//----- nvinfo : EIATTR_KPARAM_INFO
	.align		4
.L_15:
        /*0018*/ 	.byte	0x04, 0x17
        /*001a*/ 	.short	(.L_17 - .L_16)
.L_16:
        /*001c*/ 	.word	0x00000000
        /*0020*/ 	.short	0x0002
        /*0022*/ 	.short	0x0010
        /*0024*/ 	.byte	0x00, 0xf0, 0x11, 0x00


	//----- nvinfo : EIATTR_KPARAM_INFO
	.align		4
.L_17:
        /*0028*/ 	.byte	0x04, 0x17
        /*002a*/ 	.short	(.L_19 - .L_18)
.L_18:
        /*002c*/ 	.word	0x00000000
        /*0030*/ 	.short	0x0001
        /*0032*/ 	.short	0x0008
        /*0034*/ 	.byte	0x00, 0xf5, 0x21, 0x00


	//----- nvinfo : EIATTR_KPARAM_INFO
	.align		4
.L_19:
        /*0038*/ 	.byte	0x04, 0x17
        /*003a*/ 	.short	(.L_21 - .L_20)
.L_20:
        /*003c*/ 	.word	0x00000000
        /*0040*/ 	.short	0x0000
        /*0042*/ 	.short	0x0000
        /*0044*/ 	.byte	0x00, 0xf5, 0x21, 0x00


	//----- nvinfo : EIATTR_SPARSE_MMA_MASK
	.align		4
.L_21:
        /*0048*/ 	.byte	0x03, 0x50
        /*004a*/ 	.short	0x0000


	//----- nvinfo : EIATTR_MAXREG_COUNT
	.align		4
        /*004c*/ 	.byte	0x03, 0x1b
        /*004e*/ 	.short	0x00ff


	//----- nvinfo : EIATTR_MERCURY_ISA_VERSION
	.align		4
        /*0050*/ 	.byte	0x03, 0x5f
        /*0052*/ 	.short	0x0101


	//----- nvinfo : EIATTR_INT_WARP_WIDE_INSTR_OFFSETS
	.align		4
        /*0054*/ 	.byte	0x04, 0x31
        /*0056*/ 	.short	(.L_23 - .L_22)


	//   ....[0]....
.L_22:
        /*0058*/ 	.word	0x00000b90


	//   ....[1]....
        /*005c*/ 	.word	0x00000c00


	//   ....[2]....
        /*0060*/ 	.word	0x00000c10


	//   ....[3]....
        /*0064*/ 	.word	0x00000c20


	//   ....[4]....
        /*0068*/ 	.word	0x00000c30


	//   ....[5]....
        /*006c*/ 	.word	0x00000c40


	//   ....[6]....
        /*0070*/ 	.word	0x00000c50


	//   ....[7]....
        /*0074*/ 	.word	0x00000c60


	//   ....[8]....
        /*0078*/ 	.word	0x00000c70


	//   ....[9]....
        /*007c*/ 	.word	0x00000c80


	//   ....[10]....
        /*0080*/ 	.word	0x00000ca0


	//   ....[11]....
        /*0084*/ 	.word	0x00000cb0


	//   ....[12]....
        /*0088*/ 	.word	0x00000cc0


	//   ....[13]....
        /*008c*/ 	.word	0x00000cd0


	//   ....[14]....
        /*0090*/ 	.word	0x00000ce0


	//   ....[15]....
        /*0094*/ 	.word	0x00000cf0


	//   ....[16]....
        /*0098*/ 	.word	0x00000d00


	//   ....[17]....
        /*009c*/ 	.word	0x00000d10


	//   ....[18]....
        /*00a0*/ 	.word	0x00000d20


	//   ....[19]....
        /*00a4*/ 	.word	0x00000d40


	//   ....[20]....
        /*00a8*/ 	.word	0x00000d60


	//   ....[21]....
        /*00ac*/ 	.word	0x00000d80


	//   ....[22]....
        /*00b0*/ 	.word	0x00000db0


	//   ....[23]....
        /*00b4*/ 	.word	0x00000df0


	//   ....[24]....
        /*00b8*/ 	.word	0x00000e10


	//   ....[25]....
        /*00bc*/ 	.word	0x00000e20


	//   ....[26]....
        /*00c0*/ 	.word	0x00000e50


	//   ....[27]....
        /*00c4*/ 	.word	0x00000e70


	//   ....[28]....
        /*00c8*/ 	.word	0x00000ea0


	//   ....[29]....
        /*00cc*/ 	.word	0x00000ed0


	//   ....[30]....
        /*00d0*/ 	.word	0x00000f00


	//   ....[31]....
        /*00d4*/ 	.word	0x00000f30


	//   ....[32]....
        /*00d8*/ 	.word	0x00000f60


	//----- nvinfo : EIATTR_VRC_CTA_INIT_COUNT
	.align		4
.L_23:
        /*00dc*/ 	.byte	0x02, 0x4a
	.zero		1
	.zero		1


	//----- nvinfo : EIATTR_EXIT_INSTR_OFFSETS
	.align		4
        /*00e0*/ 	.byte	0x04, 0x1c
        /*00e2*/ 	.short	(.L_25 - .L_24)


	//   ....[0]....
.L_24:
        /*00e4*/ 	.word	0x00001210


	//----- nvinfo : EIATTR_CRS_STACK_SIZE
	.align		4
.L_25:
        /*00e8*/ 	.byte	0x04, 0x1e
        /*00ea*/ 	.short	(.L_27 - .L_26)
.L_26:
        /*00ec*/ 	.word	0x00000000


	//----- nvinfo : EIATTR_CBANK_PARAM_SIZE
	.align		4
.L_27:
        /*00f0*/ 	.byte	0x03, 0x19
        /*00f2*/ 	.short	0x0018


	//----- nvinfo : EIATTR_PARAM_CBANK
	.align		4
        /*00f4*/ 	.byte	0x04, 0x0a
        /*00f6*/ 	.short	(.L_29 - .L_28)
	.align		4
.L_28:
        /*00f8*/ 	.word	index@(.nv.constant0._Z10hist_localPiS_ii)
        /*00fc*/ 	.short	0x0380
        /*00fe*/ 	.short	0x0018


	//----- nvinfo : EIATTR_SW_WAR
	.align		4
.L_29:
        /*0100*/ 	.byte	0x04, 0x36
        /*0102*/ 	.short	(.L_31 - .L_30)
.L_30:
        /*0104*/ 	.word	0x00000008
.L_31:


//--------------------- .nv.info._Z11hist_atomicPiS_i --------------------------
	.section	.nv.info._Z11hist_atomicPiS_i,"",@"SHT_CUDA_INFO"
	.sectionflags	@""
	.align	4


	//----- nvinfo : EIATTR_CUDA_API_VERSION
	.align		4
        /*0000*/ 	.byte	0x04, 0x37
        /*0002*/ 	.short	(.L_33 - .L_32)
.L_32:
        /*0004*/ 	.word	0x00000082


	//----- nvinfo : EIATTR_KPARAM_INFO
	.align		4
.L_33:
        /*0008*/ 	.byte	0x04, 0x17
        /*000a*/ 	.short	(.L_35 - .L_34)
.L_34:
        /*000c*/ 	.word	0x00000000
        /*0010*/ 	.short	0x0002
        /*0012*/ 	.short	0x0010
        /*0014*/ 	.byte	0x00, 0xf0, 0x11, 0x00


	//----- nvinfo : EIATTR_KPARAM_INFO
	.align		4
.L_35:
        /*0018*/ 	.byte	0x04, 0x17
        /*001a*/ 	.short	(.L_37 - .L_36)
.L_36:
        /*001c*/ 	.word	0x00000000
        /*0020*/ 	.short	0x0001
        /*0022*/ 	.short	0x0008
        /*0024*/ 	.byte	0x00, 0xf5, 0x21, 0x00


	//----- nvinfo : EIATTR_KPARAM_INFO
	.align		4
.L_37:
        /*0028*/ 	.byte	0x04, 0x17
        /*002a*/ 	.short	(.L_39 - .L_38)
.L_38:
        /*002c*/ 	.word	0x00000000
        /*0030*/ 	.short	0x0000
        /*0032*/ 	.short	0x0000
        /*0034*/ 	.byte	0x00, 0xf5, 0x21, 0x00


	//----- nvinfo : EIATTR_SPARSE_MMA_MASK
	.align		4
.L_39:
        /*0038*/ 	.byte	0x03, 0x50
        /*003a*/ 	.short	0x0000


	//----- nvinfo : EIATTR_MAXREG_COUNT
	.align		4
        /*003c*/ 	.byte	0x03, 0x1b
        /*003e*/ 	.short	0x00ff


	//----- nvinfo : EIATTR_MERCURY_ISA_VERSION
	.align		4
        /*0040*/ 	.byte	0x03, 0x5f
        /*0042*/ 	.short	0x0101


	//----- nvinfo : EIATTR_VRC_CTA_INIT_COUNT
	.align		4
        /*0044*/ 	.byte	0x02, 0x4a
	.zero		1
	.zero		1


	//----- nvinfo : EIATTR_EXIT_INSTR_OFFSETS
	.align		4
        /*0048*/ 	.byte	0x04, 0x1c
        /*004a*/ 	.short	(.L_41 - .L_40)


	//   ....[0]....
.L_40:
        /*004c*/ 	.word	0x00000250


	//----- nvinfo : EIATTR_CBANK_PARAM_SIZE
	.align		4
.L_41:
        /*0050*/ 	.byte	0x03, 0x19
        /*0052*/ 	.short	0x0014


	//----- nvinfo : EIATTR_PARAM_CBANK
	.align		4
        /*0054*/ 	.byte	0x04, 0x0a
        /*0056*/ 	.short	(.L_43 - .L_42)
	.align		4
.L_42:
        /*0058*/ 	.word	index@(.nv.constant0._Z11hist_atomicPiS_i)
        /*005c*/ 	.short	0x0380
        /*005e*/ 	.short	0x0014


	//----- nvinfo : EIATTR_SW_WAR
	.align		4
.L_43:
        /*0060*/ 	.byte	0x04, 0x36
        /*0062*/ 	.short	(.L_45 - .L_44)
.L_44:
        /*0064*/ 	.word	0x00000008
.L_45:


//--------------------- .nv.callgraph             --------------------------
	.section	.nv.callgraph,"",@"SHT_CUDA_CALLGRAPH"
	.align	4
	.sectionentsize	8
	.align		4
        /*0000*/ 	.word	0x00000000
	.align		4
        /*0004*/ 	.word	0xffffffff
	.align		4
        /*0008*/ 	.word	0x00000000
	.align		4
        /*000c*/ 	.word	0xfffffffe
	.align		4
        /*0010*/ 	.word	0x00000000
	.align		4
        /*0014*/ 	.word	0xfffffffd
	.align		4
        /*0018*/ 	.word	0x00000000
	.align		4
        /*001c*/ 	.word	0xfffffffc


//--------------------- .text._Z10hist_localPiS_ii --------------------------
	.section	.text._Z10hist_localPiS_ii,"ax",@progbits
	.align	128
        .global         _Z10hist_localPiS_ii
        .type           _Z10hist_localPiS_ii,@function
        .size           _Z10hist_localPiS_ii,(.L_x_8 - _Z10hist_localPiS_ii)
        .other          _Z10hist_localPiS_ii,@"STO_CUDA_ENTRY STV_DEFAULT"
_Z10hist_localPiS_ii:
.text._Z10hist_localPiS_ii:
[----:B------:R-:W0:Y:S01]  /*0000*/  LDC R1, c[0x0][0x37c] ;  /* 0x0000df00ff017b82 */ /* 0x000e220000000800 */
[----:B------:R-:W1:Y:S01]  /*0010*/  LDCU UR4, c[0x0][0x394] ;  /* 0x00007280ff0477ac */ /* 0x000e620008000800 */
[----:B0-----:R-:W-:Y:S01]  /*0020*/  VIADD R1, R1, 0xffffff80 ;  /* 0xffffff8001017836 */ /* 0x001fe20000000000 */
[----:B------:R-:W0:Y:S04]  /*0030*/  LDCU.64 UR8, c[0x0][0x358] ;  /* 0x00006b00ff0877ac */ /* 0x000e280008000a00 */
[----:B------:R2:W-:Y:S04]  /*0040*/  STL.128 [R1], RZ ;  /* 0x000000ff01007387 */ /* 0x0005e80000100c00 */
[----:B------:R2:W-:Y:S04]  /*0050*/  STL.128 [R1+0x10], RZ ;  /* 0x000010ff01007387 */ /* 0x0005e80000100c00 */
[----:B------:R2:W-:Y:S04]  /*0060*/  STL.128 [R1+0x20], RZ ;  /* 0x000020ff01007387 */ /* 0x0005e80000100c00 */
[----:B------:R2:W-:Y:S01]  /*0070*/  STL.128 [R1+0x30], RZ ;  /* 0x000030ff01007387 */ /* 0x0005e20000100c00 */
[----:B-1----:R-:W-:-:S03]  /*0080*/  UISETP.GE.AND UP0, UPT, UR4, 0x1, UPT ;  /* 0x000000010400788c */ /* 0x002fc6000bf06270 */
[----:B------:R2:W-:Y:S04]  /*0090*/  STL.128 [R1+0x40], RZ ;  /* 0x000040ff01007387 */ /* 0x0005e80000100c00 */
[----:B------:R2:W-:Y:S04]  /*00a0*/  STL.128 [R1+0x50], RZ ;  /* 0x000050ff01007387 */ /* 0x0005e80000100c00 */
[----:B------:R2:W-:Y:S04]  /*00b0*/  STL.128 [R1+0x60], RZ ;  /* 0x000060ff01007387 */ /* 0x0005e80000100c00 */
[----:B------:R2:W-:Y:S01]  /*00c0*/  STL.128 [R1+0x70], RZ ;  /* 0x000070ff01007387 */ /* 0x0005e20000100c00 */
[----:B0-----:R-:W-:Y:S05]  /*00d0*/  BRA.U !UP0, `(.L_x_0) ;  /* 0x0000000908847547 */ /* 0x001fea000b800000 */
[----:B------:R-:W0:Y:S01]  /*00e0*/  S2R R3, SR_TID.X ;  /* 0x0000000000037919 */ /* 0x000e220000002100 */
[----:B------:R-:W-:Y:S01]  /*00f0*/  BSSY.RECONVERGENT B0, `(.L_x_1) ;  /* 0x0000034000007945 */ /* 0x000fe20003800200 */
[----:B0-----:R-:W-:-:S04]  /*0100*/  IMAD R3, R3, UR4, RZ ;  /* 0x0000000403037c24 */ /* 0x001fc8000f8e02ff */
[----:B------:R-:W-:-:S05]  /*0110*/  VIADD R0, R3, UR4 ;  /* 0x0000000403007c36 */ /* 0x000fca0008000000 */
[----:B------:R-:W-:-:S04]  /*0120*/  VIADDMNMX R2, R3, 0x1, R0, !PT ;  /* 0x0000000103027846 */ /* 0x000fc80007800100 */
[C---:B------:R-:W-:Y:S01]  /*0130*/  IADD3 R4, PT, PT, -R3.reuse, R2, RZ ;  /* 0x0000000203047210 */ /* 0x040fe20007ffe1ff */
[----:B------:R-:W-:-:S03]  /*0140*/  IMAD.IADD R2, R3, 0x1, -R2 ;  /* 0x0000000103027824 */ /* 0x000fc600078e0a02 */
[----:B------:R-:W-:Y:S02]  /*0150*/  LOP3.LUT P1, R10, R4, 0x3, RZ, 0xc0, !PT ;  /* 0x00000003040a7812 */ /* 0x000fe4000782c0ff */
[----:B------:R-:W-:-:S11]  /*0160*/  ISETP.GT.U32.AND P0, PT, R2, -0x4, PT ;  /* 0xfffffffc0200780c */ /* 0x000fd60003f04070 */
[----:B------:R-:W-:Y:S05]  /*0170*/  @!P1 BRA `(.L_x_2) ;  /* 0x0000000000ac9947 */ /* 0x000fea0003800000 */
[----:B------:R-:W0:Y:S08]  /*0180*/  LDC R11, c[0x0][0x390] ;  /* 0x0000e400ff0b7b82 */ /* 0x000e300000000800 */
[----:B------:R-:W1:Y:S08]  /*0190*/  LDC.64 R6, c[0x0][0x380] ;  /* 0x0000e000ff067b82 */ /* 0x000e700000000a00 */
[----:B------:R-:W3:Y:S01]  /*01a0*/  LDC R4, c[0x0][0x390] ;  /* 0x0000e400ff047b82 */ /* 0x000ee20000000800 */
[----:B0-----:R-:W-:-:S02]  /*01b0*/  IABS R2, R11 ;  /* 0x0000000b00027213 */ /* 0x001fc40000000000 */
[----:B------:R-:W-:Y:S02]  /*01c0*/  ISETP.NE.AND P1, PT, R11, RZ, PT ;  /* 0x000000ff0b00720c */ /* 0x000fe40003f25270 */
[----:B------:R-:W0:Y:S01]  /*01d0*/  I2F.RP R5, R2 ;  /* 0x0000000200057306 */ /* 0x000e220000209400 */
[----:B------:R-:W-:Y:S01]  /*01e0*/  LOP3.LUT R11, RZ, R11, RZ, 0x33, !PT ;  /* 0x0000000bff0b7212 */ /* 0x000fe200078e33ff */
[C---:B-1----:R-:W-:Y:S01]  /*01f0*/  IMAD.WIDE.U32 R6, R3.reuse, 0x4, R6 ;  /* 0x0000000403067825 */ /* 0x042fe200078e0006 */
[----:B------:R-:W-:-:S03]  /*0200*/  IADD3 R3, PT, PT, R3, R10, RZ ;  /* 0x0000000a03037210 */ /* 0x000fc60007ffe0ff */
[----:B------:R-:W-:Y:S02]  /*0210*/  IMAD.MOV R10, RZ, RZ, -R10 ;  /* 0x000000ffff0a7224 */ /* 0x000fe400078e0a0a */
[----:B0-----:R-:W0:Y:S02]  /*0220*/  MUFU.RCP R5, R5 ;  /* 0x0000000500057308 */ /* 0x001e240000001000 */
[----:B0-----:R-:W-:-:S06]  /*0230*/  VIADD R8, R5, 0xffffffe ;  /* 0x0ffffffe05087836 */ /* 0x001fcc0000000000 */
[----:B------:R0:W1:Y:S02]  /*0240*/  F2I.FTZ.U32.TRUNC.NTZ R9, R8 ;  /* 0x0000000800097305 */ /* 0x000064000021f000 */
[----:B0-----:R-:W-:Y:S01]  /*0250*/  IMAD.MOV.U32 R8, RZ, RZ, RZ ;  /* 0x000000ffff087224 */ /* 0x001fe200078e00ff */
[----:B-1----:R-:W-:-:S05]  /*0260*/  IADD3 R13, PT, PT, RZ, -R9, RZ ;  /* 0x80000009ff0d7210 */ /* 0x002fca0007ffe0ff */
[----:B------:R-:W-:-:S04]  /*0270*/  IMAD R13, R13, R2, RZ ;  /* 0x000000020d0d7224 */ /* 0x000fc800078e02ff */
[----:B------:R-:W-:-:S04]  /*0280*/  IMAD.HI.U32 R5, R9, R13, R8 ;  /* 0x0000000d09057227 */ /* 0x000fc800078e0008 */
[----:B---3--:R-:W-:-:S07]  /*0290*/  IMAD.MOV.U32 R13, RZ, RZ, R7 ;  /* 0x000000ffff0d7224 */ /* 0x008fce00078e0007 */
.L_x_3:
[----:B0-----:R-:W-:-:S06]  /*02a0*/  IMAD.MOV.U32 R7, RZ, RZ, R13 ;  /* 0x000000ffff077224 */ /* 0x001fcc00078e000d */
[----:B------:R-:W3:Y:S01]  /*02b0*/  LDG.E R7, desc[UR8][R6.64] ;  /* 0x0000000806077981 */ /* 0x000ee2000c1e1900 */
[-C--:B------:R-:W-:Y:S02]  /*02c0*/  IABS R14, R4.reuse ;  /* 0x00000004000e7213 */ /* 0x080fe40000000000 */
[----:B---3--:R-:W-:Y:S02]  /*02d0*/  IABS R12, R7 ;  /* 0x00000007000c7213 */ /* 0x008fe40000000000 */
[----:B------:R-:W-:-:S03]  /*02e0*/  LOP3.LUT R7, R7, R4, RZ, 0x3c, !PT ;  /* 0x0000000407077212 */ /* 0x000fc600078e3cff */
[----:B------:R-:W-:Y:S01]  /*02f0*/  IMAD.HI.U32 R8, R5, R12, RZ ;  /* 0x0000000c05087227 */ /* 0x000fe200078e00ff */
[----:B------:R-:W-:-:S04]  /*0300*/  ISETP.GE.AND P4, PT, R7, RZ, PT ;  /* 0x000000ff0700720c */ /* 0x000fc80003f86270 */
[----:B------:R-:W-:-:S05]  /*0310*/  IADD3 R9, PT, PT, -R8, RZ, RZ ;  /* 0x000000ff08097210 */ /* 0x000fca0007ffe1ff */
[----:B------:R-:W-:-:S05]  /*0320*/  IMAD R9, R14, R9, R12 ;  /* 0x000000090e097224 */ /* 0x000fca00078e020c */
[----:B------:R-:W-:-:S13]  /*0330*/  ISETP.GT.U32.AND P3, PT, R2, R9, PT ;  /* 0x000000090200720c */ /* 0x000fda0003f64070 */
[----:B------:R-:W-:Y:S02]  /*0340*/  @!P3 IMAD.IADD R9, R9, 0x1, -R14 ;  /* 0x000000010909b824 */ /* 0x000fe400078e0a0e */
[----:B------:R-:W-:-:S03]  /*0350*/  @!P3 VIADD R8, R8, 0x1 ;  /* 0x000000010808b836 */ /* 0x000fc60000000000 */
[----:B------:R-:W-:-:S13]  /*0360*/  ISETP.GE.U32.AND P2, PT, R9, R2, PT ;  /* 0x000000020900720c */ /* 0x000fda0003f46070 */
[----:B------:R-:W-:-:S05]  /*0370*/  @P2 IADD3 R8, PT, PT, R8, 0x1, RZ ;  /* 0x0000000108082810 */ /* 0x000fca0007ffe0ff */
[----:B------:R-:W-:-:S05]  /*0380*/  @!P4 IMAD.MOV R8, RZ, RZ, -R8 ;  /* 0x000000ffff08c224 */ /* 0x000fca00078e0a08 */
[----:B------:R-:W-:-:S05]  /*0390*/  SEL R8, R11, R8, !P1 ;  /* 0x000000080b087207 */ /* 0x000fca0004800000 */
[----:B------:R-:W-:-:S05]  /*03a0*/  IMAD R8, R8, 0x4, R1 ;  /* 0x0000000408087824 */ /* 0x000fca00078e0201 */
[----:B------:R-:W3:Y:S01]  /*03b0*/  LDL R7, [R8] ;  /* 0x0000000008077983 */ /* 0x000ee20000100800 */
[----:B------:R-:W-:Y:S01]  /*03c0*/  VIADD R10, R10, 0x1 ;  /* 0x000000010a0a7836 */ /* 0x000fe20000000000 */
[----:B------:R-:W-:-:S04]  /*03d0*/  IADD3 R6, P3, PT, R6, 0x4, RZ ;  /* 0x0000000406067810 */ /* 0x000fc80007f7e0ff */
[----:B------:R-:W-:Y:S01]  /*03e0*/  ISETP.NE.AND P2, PT, R10, RZ, PT ;  /* 0x000000ff0a00720c */ /* 0x000fe20003f45270 */
[----:B------:R-:W-:Y:S01]  /*03f0*/  IMAD.X R13, RZ, RZ, R13, P3 ;  /* 0x000000ffff0d7224 */ /* 0x000fe200018e060d */
[----:B---3--:R-:W-:-:S05]  /*0400*/  IADD3 R7, PT, PT, R7, 0x1, RZ ;  /* 0x0000000107077810 */ /* 0x008fca0007ffe0ff */
[----:B------:R0:W-:Y:S06]  /*0410*/  STL [R8], R7 ;  /* 0x0000000708007387 */ /* 0x0001ec0000100800 */
[----:B------:R-:W-:Y:S05]  /*0420*/  @P2 BRA `(.L_x_3) ;  /* 0xfffffffc009c2947 */ /* 0x000fea000383ffff */
.L_x_2:
[----:B------:R-:W-:Y:S05]  /*0430*/  BSYNC.RECONVERGENT B0 ;  /* 0x0000000000007941 */ /* 0x000fea0003800200 */
.L_x_1:
[----:B------:R-:W-:Y:S04]  /*0440*/  BSSY.RECONVERGENT B0, `(.L_x_0) ;  /* 0x000006a000007945 */ /* 0x000fe80003800200 */
[----:B------:R-:W-:Y:S05]  /*0450*/  @P0 BRA `(.L_x_4) ;  /* 0x0000000400a00947 */ /* 0x000fea0003800000 */
[----:B------:R-:W1:Y:S08]  /*0460*/  LDC R2, c[0x0][0x390] ;  /* 0x0000e400ff027b82 */ /* 0x000e700000000800 */
[----:B------:R-:W3:Y:S01]  /*0470*/  LDC.64 R4, c[0x0][0x380] ;  /* 0x0000e000ff047b82 */ /* 0x000ee20000000a00 */
[----:B-1----:R-:W-:-:S07]  /*0480*/  IABS R6, R2 ;  /* 0x0000000200067213 */ /* 0x002fce0000000000 */
[----:B------:R-:W1:Y:S01]  /*0490*/  LDC R2, c[0x0][0x390] ;  /* 0x0000e400ff027b82 */ /* 0x000e620000000800 */
[----:B0-----:R-:W0:Y:S01]  /*04a0*/  I2F.RP R7, R6 ;  /* 0x0000000600077306 */ /* 0x001e220000209400 */
[----:B---3--:R-:W-:-:S03]  /*04b0*/  IMAD.WIDE.U32 R4, R3, 0x4, R4 ;  /* 0x0000000403047825 */ /* 0x008fc600078e0004 */
[----:B------:R-:W-:-:S05]  /*04c0*/  IADD3 R4, P0, PT, R4, 0x8, RZ ;  /* 0x0000000804047810 */ /* 0x000fca0007f1e0ff */
[----:B------:R-:W-:Y:S01]  /*04d0*/  IMAD.X R5, RZ, RZ, R5, P0 ;  /* 0x000000ffff057224 */ /* 0x000fe200000e0605 */
[----:B0-----:R-:W0:Y:S02]  /*04e0*/  MUFU.RCP R7, R7 ;  /* 0x0000000700077308 */ /* 0x001e240000001000 */
[----:B0-----:R-:W-:-:S06]  /*04f0*/  IADD3 R8, PT, PT, R7, 0xffffffe, RZ ;  /* 0x0ffffffe07087810 */ /* 0x001fcc0007ffe0ff */
[----:B------:R0:W3:Y:S02]  /*0500*/  F2I.FTZ.U32.TRUNC.NTZ R9, R8 ;  /* 0x0000000800097305 */ /* 0x0000e4000021f000 */
[----:B0-----:R-:W-:Y:S02]  /*0510*/  HFMA2 R8, -RZ, RZ, 0, 0 ;  /* 0x00000000ff087431 */ /* 0x001fe400000001ff */
[----:B---3--:R-:W-:-:S04]  /*0520*/  IMAD.MOV R11, RZ, RZ, -R9 ;  /* 0x000000ffff0b7224 */ /* 0x008fc800078e0a09 */
[----:B------:R-:W-:-:S04]  /*0530*/  IMAD R11, R11, R6, RZ ;  /* 0x000000060b0b7224 */ /* 0x000fc800078e02ff */
[----:B-1----:R-:W-:-:S07]  /*0540*/  IMAD.HI.U32 R9, R9, R11, R8 ;  /* 0x0000000b09097227 */ /* 0x002fce00078e0008 */
.L_x_5:
[----:B-1----:R-:W3:Y:S01]  /*0550*/  LDG.E R13, desc[UR8][R4.64+-0x8] ;  /* 0xfffff808040d7981 */ /* 0x002ee2000c1e1900 */
[----:B------:R-:W-:-:S03]  /*0560*/  IABS R7, R2 ;  /* 0x0000000200077213 */ /* 0x000fc60000000000 */
[----:B------:R-:W4:Y:S01]  /*0570*/  LDG.E R11, desc[UR8][R4.64+-0x4] ;  /* 0xfffffc08040b7981 */ /* 0x000f22000c1e1900 */
[----:B------:R-:W-:-:S03]  /*0580*/  MOV R12, RZ ;  /* 0x000000ff000c7202 */ /* 0x000fc60000000f00 */
[----:B------:R-:W5:Y:S01]  /*0590*/  LDG.E R19, desc[UR8][R4.64+0x4] ;  /* 0x0000040804137981 */ /* 0x000f62000c1e1900 */
[----:B---3--:R-:W-:-:S05]  /*05a0*/  IABS R8, R13 ;  /* 0x0000000d00087213 */ /* 0x008fca0000000000 */
[----:B------:R-:W-:-:S04]  /*05b0*/  IMAD.HI.U32 R9, R9, R8, RZ ;  /* 0x0000000809097227 */ /* 0x000fc800078e00ff */
[----:B------:R-:W-:-:S04]  /*05c0*/  IMAD.MOV R15, RZ, RZ, -R9 ;  /* 0x000000ffff0f7224 */ /* 0x000fc800078e0a09 */
[----:B------:R-:W-:-:S05]  /*05d0*/  IMAD R15, R7, R15, R8 ;  /* 0x0000000f070f7224 */ /* 0x000fca00078e0208 */
[----:B------:R-:W-:Y:S02]  /*05e0*/  ISETP.GT.U32.AND P1, PT, R6, R15, PT ;  /* 0x0000000f0600720c */ /* 0x000fe40003f24070 */
[----:B------:R-:W-:-:S11]  /*05f0*/  LOP3.LUT R13, R13, R2, RZ, 0x3c, !PT ;  /* 0x000000020d0d7212 */ /* 0x000fd600078e3cff */
[----:B------:R-:W-:Y:S01]  /*0600*/  @!P1 IMAD.IADD R15, R15, 0x1, -R7 ;  /* 0x000000010f0f9824 */ /* 0x000fe200078e0a07 */
[----:B------:R-:W-:-:S04]  /*0610*/  ISETP.GE.AND P2, PT, R13, RZ, PT ;  /* 0x000000ff0d00720c */ /* 0x000fc80003f46270 */
[----:B------:R-:W-:Y:S02]  /*0620*/  ISETP.GE.U32.AND P0, PT, R15, R6, PT ;  /* 0x000000060f00720c */ /* 0x000fe40003f06070 */
[----:B------:R-:W-:Y:S02]  /*0630*/  @!P1 IADD3 R9, PT, PT, R9, 0x1, RZ ;  /* 0x0000000109099810 */ /* 0x000fe40007ffe0ff */
[----:B------:R-:W-:-:S09]  /*0640*/  LOP3.LUT R8, RZ, R2, RZ, 0x33, !PT ;  /* 0x00000002ff087212 */ /* 0x000fd200078e33ff */
[----:B------:R-:W-:Y:S01]  /*0650*/  @P0 VIADD R9, R9, 0x1 ;  /* 0x0000000109090836 */ /* 0x000fe20000000000 */
[----:B------:R-:W-:-:S03]  /*0660*/  ISETP.NE.AND P0, PT, R2, RZ, PT ;  /* 0x000000ff0200720c */ /* 0x000fc60003f05270 */
[----:B------:R-:W-:-:S05]  /*0670*/  @!P2 IMAD.MOV R9, RZ, RZ, -R9 ;  /* 0x000000ffff09a224 */ /* 0x000fca00078e0a09 */
[----:B------:R-:W-:-:S04]  /*0680*/  SEL R10, R8, R9, !P0 ;  /* 0x00000009080a7207 */ /* 0x000fc80004000000 */
[----:B------:R-:W-:-:S05]  /*0690*/  LEA R10, R10, R1, 0x2 ;  /* 0x000000010a0a7211 */ /* 0x000fca00078e10ff */
[----:B------:R-:W3:Y:S01]  /*06a0*/  LDL R14, [R10] ;  /* 0x000000000a0e7983 */ /* 0x000ee20000100800 */
[----:B------:R-:W0:Y:S08]  /*06b0*/  I2F.RP R15, R7 ;  /* 0x00000007000f7306 */ /* 0x000e300000209400 */
[----:B0-----:R-:W0:Y:S02]  /*06c0*/  MUFU.RCP R15, R15 ;  /* 0x0000000f000f7308 */ /* 0x001e240000001000 */
[----:B0-----:R-:W-:-:S06]  /*06d0*/  VIADD R16, R15, 0xffffffe ;  /* 0x0ffffffe0f107836 */ /* 0x001fcc0000000000 */
[----:B------:R-:W0:Y:S02]  /*06e0*/  F2I.FTZ.U32.TRUNC.NTZ R13, R16 ;  /* 0x00000010000d7305 */ /* 0x000e24000021f000 */
[----:B0-----:R-:W-:-:S04]  /*06f0*/  IMAD.MOV R6, RZ, RZ, -R13 ;  /* 0x000000ffff067224 */ /* 0x001fc800078e0a0d */
[----:B------:R-:W-:Y:S01]  /*0700*/  IMAD R9, R6, R7, RZ ;  /* 0x0000000706097224 */ /* 0x000fe200078e02ff */
[----:B----4-:R-:W-:-:S03]  /*0710*/  IABS R6, R11 ;  /* 0x0000000b00067213 */ /* 0x010fc60000000000 */
[----:B------:R-:W-:Y:S02]  /*0720*/  IMAD.HI.U32 R9, R13, R9, R12 ;  /* 0x000000090d097227 */ /* 0x000fe400078e000c */
[----:B------:R-:W4:Y:S04]  /*0730*/  LDG.E R13, desc[UR8][R4.64] ;  /* 0x00000008040d7981 */ /* 0x000f28000c1e1900 */
[----:B------:R-:W-:-:S04]  /*0740*/  IMAD.HI.U32 R12, R9, R6, RZ ;  /* 0x00000006090c7227 */ /* 0x000fc800078e00ff */
[----:B------:R-:W-:-:S04]  /*0750*/  IMAD.MOV R15, RZ, RZ, -R12 ;  /* 0x000000ffff0f7224 */ /* 0x000fc800078e0a0c */
[----:B------:R-:W-:Y:S02]  /*0760*/  IMAD R15, R7, R15, R6 ;  /* 0x0000000f070f7224 */ /* 0x000fe400078e0206 */
[----:B------:R-:W-:-:S05]  /*0770*/  IMAD.MOV.U32 R6, RZ, RZ, R7 ;  /* 0x000000ffff067224 */ /* 0x000fca00078e0007 */
[----:B------:R-:W-:Y:S02]  /*0780*/  ISETP.GT.U32.AND P2, PT, R6, R15, PT ;  /* 0x0000000f0600720c */ /* 0x000fe40003f44070 */
[----:B------:R-:W-:-:S11]  /*0790*/  LOP3.LUT R11, R11, R2, RZ, 0x3c, !PT ;  /* 0x000000020b0b7212 */ /* 0x000fd600078e3cff */
[----:B------:R-:W-:-:S04]  /*07a0*/  @!P2 IADD3 R15, PT, PT, R15, -R7, RZ ;  /* 0x800000070f0fa210 */ /* 0x000fc80007ffe0ff */
[----:B------:R-:W-:Y:S02]  /*07b0*/  ISETP.GE.U32.AND P1, PT, R15, R6, PT ;  /* 0x000000060f00720c */ /* 0x000fe40003f26070 */
[----:B------:R-:W-:Y:S01]  /*07c0*/  ISETP.GE.AND P3, PT, R11, RZ, PT ;  /* 0x000000ff0b00720c */ /* 0x000fe20003f66270 */
[----:B------:R-:W-:-:S10]  /*07d0*/  @!P2 VIADD R12, R12, 0x1 ;  /* 0x000000010c0ca836 */ /* 0x000fd40000000000 */
[----:B------:R-:W-:-:S05]  /*07e0*/  @P1 VIADD R12, R12, 0x1 ;  /* 0x000000010c0c1836 */ /* 0x000fca0000000000 */
[----:B------:R-:W-:-:S04]  /*07f0*/  @!P3 IADD3 R12, PT, PT, -R12, RZ, RZ ;  /* 0x000000ff0c0cb210 */ /* 0x000fc80007ffe1ff */
[----:B------:R-:W-:-:S05]  /*0800*/  SEL R12, R8, R12, !P0 ;  /* 0x0000000c080c7207 */ /* 0x000fca0004000000 */
[----:B------:R-:W-:Y:S02]  /*0810*/  IMAD R12, R12, 0x4, R1 ;  /* 0x000000040c0c7824 */ /* 0x000fe400078e0201 */
[----:B---3--:R-:W-:-:S05]  /*0820*/  VIADD R11, R14, 0x1 ;  /* 0x000000010e0b7836 */ /* 0x008fca0000000000 */
[----:B------:R0:W-:Y:S04]  /*0830*/  STL [R10], R11 ;  /* 0x0000000b0a007387 */ /* 0x0001e80000100800 */
[----:B------:R-:W3:Y:S01]  /*0840*/  LDL R14, [R12] ;  /* 0x000000000c0e7983 */ /* 0x000ee20000100800 */
[----:B----4-:R-:W-:-:S05]  /*0850*/  IABS R16, R13 ;  /* 0x0000000d00107213 */ /* 0x010fca0000000000 */
[----:B------:R-:W-:-:S05]  /*0860*/  IMAD.HI.U32 R15, R9, R16, RZ ;  /* 0x00000010090f7227 */ /* 0x000fca00078e00ff */
[----:B------:R-:W-:-:S05]  /*0870*/  IADD3 R17, PT, PT, -R15, RZ, RZ ;  /* 0x000000ff0f117210 */ /* 0x000fca0007ffe1ff */
[----:B------:R-:W-:-:S05]  /*0880*/  IMAD R17, R7, R17, R16 ;  /* 0x0000001107117224 */ /* 0x000fca00078e0210 */
[----:B------:R-:W-:Y:S02]  /*0890*/  ISETP.GT.U32.AND P2, PT, R6, R17, PT ;  /* 0x000000110600720c */ /* 0x000fe40003f44070 */
[----:B------:R-:W-:-:S11]  /*08a0*/  LOP3.LUT R13, R13, R2, RZ, 0x3c, !PT ;  /* 0x000000020d0d7212 */ /* 0x000fd600078e3cff */
[----:B------:R-:W-:-:S05]  /*08b0*/  @!P2 IMAD.IADD R17, R17, 0x1, -R7 ;  /* 0x000000011111a824 */ /* 0x000fca00078e0a07 */
[----:B------:R-:W-:Y:S02]  /*08c0*/  ISETP.GE.U32.AND P1, PT, R17, R6, PT ;  /* 0x000000061100720c */ /* 0x000fe40003f26070 */
[----:B------:R-:W-:Y:S01]  /*08d0*/  ISETP.GE.AND P3, PT, R13, RZ, PT ;  /* 0x000000ff0d00720c */ /* 0x000fe20003f66270 */
[----:B------:R-:W-:-:S10]  /*08e0*/  @!P2 VIADD R15, R15, 0x1 ;  /* 0x000000010f0fa836 */ /* 0x000fd40000000000 */
[----:B------:R-:W-:-:S05]  /*08f0*/  @P1 IADD3 R15, PT, PT, R15, 0x1, RZ ;  /* 0x000000010f0f1810 */ /* 0x000fca0007ffe0ff */
[----:B------:R-:W-:-:S05]  /*0900*/  @!P3 IMAD.MOV R15, RZ, RZ, -R15 ;  /* 0x000000ffff0fb224 */ /* 0x000fca00078e0a0f */
[----:B0-----:R-:W-:-:S04]  /*0910*/  SEL R10, R8, R15, !P0 ;  /* 0x0000000f080a7207 */ /* 0x001fc80004000000 */
[----:B------:R-:W-:Y:S01]  /*0920*/  LEA R10, R10, R1, 0x2 ;  /* 0x000000010a0a7211 */ /* 0x000fe200078e10ff */
[----:B---3--:R-:W-:-:S05]  /*0930*/  VIADD R11, R14, 0x1 ;  /* 0x000000010e0b7836 */ /* 0x008fca0000000000 */
[----:B------:R1:W-:Y:S04]  /*0940*/  STL [R12], R11 ;  /* 0x0000000b0c007387 */ /* 0x0003e80000100800 */
[----:B------:R-:W3:Y:S01]  /*0950*/  LDL R13, [R10] ;  /* 0x000000000a0d7983 */ /* 0x000ee20000100800 */
[----:B-----5:R-:W-:-:S05]  /*0960*/  IABS R16, R19 ;  /* 0x0000001300107213 */ /* 0x020fca0000000000 */
        /* <DEDUP_REMOVED lines=8> */
[----:B------:R-:W-:-:S11]  /*09f0*/  @!P2 IADD3 R14, PT, PT, R14, 0x1, RZ ;  /* 0x000000010e0ea810 */ /* 0x000fd60007ffe0ff */
[----:B------:R-:W-:-:S04]  /*0a00*/  @P1 VIADD R14, R14, 0x1 ;  /* 0x000000010e0e1836 */ /* 0x000fc80000000000 */
[----:B------:R-:W-:-:S05]  /*0a10*/  @!P3 IMAD.MOV R14, RZ, RZ, -R14 ;  /* 0x000000ffff0eb224 */ /* 0x000fca00078e0a0e */
[----:B------:R-:W-:-:S05]  /*0a20*/  SEL R8, R8, R14, !P0 ;  /* 0x0000000e08087207 */ /* 0x000fca0004000000 */
[----:B------:R-:W-:Y:S01]  /*0a30*/  IMAD R8, R8, 0x4, R1 ;  /* 0x0000000408087824 */ /* 0x000fe200078e0201 */
[----:B---3--:R-:W-:-:S05]  /*0a40*/  IADD3 R13, PT, PT, R13, 0x1, RZ ;  /* 0x000000010d0d7810 */ /* 0x008fca0007ffe0ff */
[----:B------:R1:W-:Y:S04]  /*0a50*/  STL [R10], R13 ;  /* 0x0000000d0a007387 */ /* 0x0003e80000100800 */
[----:B------:R-:W3:Y:S01]  /*0a60*/  LDL R7, [R8] ;  /* 0x0000000008077983 */ /* 0x000ee20000100800 */
[----:B------:R-:W-:-:S04]  /*0a70*/  IADD3 R3, PT, PT, R3, 0x4, RZ ;  /* 0x0000000403037810 */ /* 0x000fc80007ffe0ff */
[----:B------:R-:W-:Y:S02]  /*0a80*/  ISETP.GE.AND P0, PT, R3, R0, PT ;  /* 0x000000000300720c */ /* 0x000fe40003f06270 */
[----:B------:R-:W-:-:S05]  /*0a90*/  IADD3 R4, P1, PT, R4, 0x10, RZ ;  /* 0x0000001004047810 */ /* 0x000fca0007f3e0ff */
[----:B------:R-:W-:Y:S02]  /*0aa0*/  IMAD.X R5, RZ, RZ, R5, P1 ;  /* 0x000000ffff057224 */ /* 0x000fe400008e0605 */
[----:B---3--:R-:W-:-:S05]  /*0ab0*/  VIADD R7, R7, 0x1 ;  /* 0x0000000107077836 */ /* 0x008fca0000000000 */
[----:B------:R1:W-:Y:S01]  /*0ac0*/  STL [R8], R7 ;  /* 0x0000000708007387 */ /* 0x0003e20000100800 */
[----:B------:R-:W-:Y:S05]  /*0ad0*/  @!P0 BRA `(.L_x_5) ;  /* 0xfffffff8009c8947 */ /* 0x000fea000383ffff */
.L_x_4:
[----:B------:R-:W-:Y:S05]  /*0ae0*/  BSYNC.RECONVERGENT B0 ;  /* 0x0000000000007941 */ /* 0x000fea0003800200 */
.L_x_0:
[----:B------:R-:W3:Y:S01]  /*0af0*/  LDL.128 R32, [R1] ;  /* 0x0000000001207983 */ /* 0x000ee20000100c00 */
[----:B------:R-:W4:Y:S03]  /*0b00*/  LDCU.64 UR6, c[0x0][0x388] ;  /* 0x00007100ff0677ac */ /* 0x000f260008000a00 */
[----:B------:R-:W5:Y:S04]  /*0b10*/  LDL.128 R28, [R1+0x10] ;  /* 0x00001000011c7983 */ /* 0x000f680000100c00 */
[----:B01----:R-:W2:Y:S04]  /*0b20*/  LDL.128 R8, [R1+0x20] ;  /* 0x0000200001087983 */ /* 0x003ea80000100c00 */
[----:B------:R-:W2:Y:S04]  /*0b30*/  LDL.128 R12, [R1+0x30] ;  /* 0x00003000010c7983 */ /* 0x000ea80000100c00 */
[----:B------:R-:W2:Y:S04]  /*0b40*/  LDL.128 R16, [R1+0x40] ;  /* 0x0000400001107983 */ /* 0x000ea80000100c00 */
[----:B------:R-:W2:Y:S04]  /*0b50*/  LDL.128 R20, [R1+0x50] ;  /* 0x0000500001147983 */ /* 0x000ea80000100c00 */
[----:B------:R-:W2:Y:S04]  /*0b60*/  LDL.128 R24, [R1+0x60] ;  /* 0x0000600001187983 */ /* 0x000ea80000100c00 */
[----:B------:R-:W2:Y:S01]  /*0b70*/  LDL.128 R4, [R1+0x70] ;  /* 0x0000700001047983 */ /* 0x000ea20000100c00 */
[----:B------:R-:W0:Y:S01]  /*0b80*/  S2R R0, SR_LANEID ;  /* 0x0000000000007919 */ /* 0x000e220000000000 */
[----:B------:R-:W-:-:S02]  /*0b90*/  VOTEU.ANY UR4, UPT, PT ;  /* 0x0000000000047886 */ /* 0x000fc400038e0100 */
[----:B------:R-:W-:Y:S02]  /*0ba0*/  UFLO.U32 UR4, UR4 ;  /* 0x00000004000472bd */ /* 0x000fe400080e0000 */
[----:B----4-:R-:W-:-:S06]  /*0bb0*/  UIADD3 UR5, UP0, UPT, UR6, 0x4, URZ ;  /* 0x0000000406057890 */ /* 0x010fcc000ff1e0ff */
[----:B------:R-:W-:Y:S01]  /*0bc0*/  IMAD.U32 R2, RZ, RZ, UR5 ;  /* 0x00000005ff027e24 */ /* 0x000fe2000f8e00ff */
[----:B0-----:R-:W-:Y:S01]  /*0bd0*/  ISETP.EQ.U32.AND P0, PT, R0, UR4, PT ;  /* 0x0000000400007c0c */ /* 0x001fe2000bf02070 */
[----:B------:R-:W-:-:S06]  /*0be0*/  UIADD3.X UR4, UPT, UPT, URZ, UR7, URZ, UP0, !UPT ;  /* 0x00000007ff047290 */ /* 0x000fcc00087fe4ff */
[----:B------:R-:W-:Y:S01]  /*0bf0*/  IMAD.U32 R3, RZ, RZ, UR4 ;  /* 0x00000004ff037e24 */ /* 0x000fe2000f8e00ff */
[----:B---3--:R-:W0:Y:S08]  /*0c00*/  REDUX.SUM UR10, R32 ;  /* 0x00000000200a73c4 */ /* 0x008e30000000c000 */
[----:B------:R-:W1:Y:S08]  /*0c10*/  REDUX.SUM UR11, R33 ;  /* 0x00000000210b73c4 */ /* 0x000e70000000c000 */
[----:B------:R-:W3:Y:S08]  /*0c20*/  REDUX.SUM UR12, R34 ;  /* 0x00000000220c73c4 */ /* 0x000ef0000000c000 */
[----:B------:R-:W4:Y:S08]  /*0c30*/  REDUX.SUM UR13, R35 ;  /* 0x00000000230d73c4 */ /* 0x000f30000000c000 */
[----:B-----5:R-:W5:Y:S08]  /*0c40*/  REDUX.SUM UR14, R28 ;  /* 0x000000001c0e73c4 */ /* 0x020f70000000c000 */
[----:B------:R-:W5:Y:S08]  /*0c50*/  REDUX.SUM UR15, R29 ;  /* 0x000000001d0f73c4 */ /* 0x000f70000000c000 */
[----:B--2---:R-:W-:Y:S08]  /*0c60*/  REDUX.SUM UR18, R8 ;  /* 0x00000000081273c4 */ /* 0x004ff0000000c000 */
[----:B------:R2:W-:Y:S08]  /*0c70*/  REDUX.SUM UR19, R9 ;  /* 0x00000000091373c4 */ /* 0x0005f0000000c000 */
[----:B------:R-:W5:Y:S08]  /*0c80*/  REDUX.SUM UR16, R30 ;  /* 0x000000001e1073c4 */ /* 0x000f70000000c000 */
[----:B--2---:R-:W2:Y:S08]  /*0c90*/  LDC.64 R8, c[0x0][0x388] ;  /* 0x0000e200ff087b82 */ /* 0x004eb00000000a00 */
[----:B------:R-:W5:Y:S08]  /*0ca0*/  REDUX.SUM UR17, R31 ;  /* 0x000000001f1173c4 */ /* 0x000f70000000c000 */
[----:B------:R-:W5:Y:S08]  /*0cb0*/  REDUX.SUM UR20, R10 ;  /* 0x000000000a1473c4 */ /* 0x000f70000000c000 */
[----:B------:R0:W5:Y:S08]  /*0cc0*/  REDUX.SUM UR21, R11 ;  /* 0x000000000b1573c4 */ /* 0x000170000000c000 */
[----:B------:R-:W5:Y:S08]  /*0cd0*/  REDUX.SUM UR22, R12 ;  /* 0x000000000c1673c4 */ /* 0x000f70000000c000 */
[----:B------:R1:W5:Y:S08]  /*0ce0*/  REDUX.SUM UR23, R13 ;  /* 0x000000000d1773c4 */ /* 0x000370000000c000 */
[----:B------:R-:W5:Y:S08]  /*0cf0*/  REDUX.SUM UR24, R14 ;  /* 0x000000000e1873c4 */ /* 0x000f70000000c000 */
[----:B------:R3:W5:Y:S08]  /*0d00*/  REDUX.SUM UR25, R15 ;  /* 0x000000000f1973c4 */ /* 0x000770000000c000 */
[----:B------:R-:W5:Y:S08]  /*0d10*/  REDUX.SUM UR26, R16 ;  /* 0x00000000101a73c4 */ /* 0x000f70000000c000 */
[----:B------:R4:W5:Y:S01]  /*0d20*/  REDUX.SUM UR27, R17 ;  /* 0x00000000111b73c4 */ /* 0x000962000000c000 */
[----:B0-----:R-:W-:-:S07]  /*0d30*/  MOV R11, UR10 ;  /* 0x0000000a000b7c02 */ /* 0x001fce0008000f00 */
[----:B------:R-:W0:Y:S01]  /*0d40*/  REDUX.SUM UR28, R18 ;  /* 0x00000000121c73c4 */ /* 0x000e22000000c000 */
[----:B-1----:R-:W-:-:S07]  /*0d50*/  IMAD.U32 R13, RZ, RZ, UR11 ;  /* 0x0000000bff0d7e24 */ /* 0x002fce000f8e00ff */
[----:B------:R5:W1:Y:S01]  /*0d60*/  REDUX.SUM UR29, R19 ;  /* 0x00000000131d73c4 */ /* 0x000a62000000c000 */
[----:B---3--:R-:W-:-:S07]  /*0d70*/  MOV R15, UR12 ;  /* 0x0000000c000f7c02 */ /* 0x008fce0008000f00 */
[----:B------:R-:W3:Y:S01]  /*0d80*/  REDUX.SUM UR30, R20 ;  /* 0x00000000141e73c4 */ /* 0x000ee2000000c000 */
[----:B----4-:R-:W-:Y:S01]  /*0d90*/  IMAD.U32 R17, RZ, RZ, UR13 ;  /* 0x0000000dff117e24 */ /* 0x010fe2000f8e00ff */
[----:B--2---:R2:W-:Y:S06]  /*0da0*/  @P0 REDG.E.ADD.STRONG.GPU desc[UR8][R8.64], R11 ;  /* 0x0000000b0800098e */ /* 0x0045ec000c12e108 */
[----:B------:R4:W3:Y:S01]  /*0db0*/  REDUX.SUM UR31, R21 ;  /* 0x00000000151f73c4 */ /* 0x0008e2000000c000 */
[----:B-----5:R-:W-:Y:S01]  /*0dc0*/  IMAD.U32 R19, RZ, RZ, UR14 ;  /* 0x0000000eff137e24 */ /* 0x020fe2000f8e00ff */
[----:B------:R5:W-:Y:S04]  /*0dd0*/  @P0 REDG.E.ADD.STRONG.GPU desc[UR8][R2.64], R13 ;  /* 0x0000000d0200098e */ /* 0x000be8000c12e108 */
[----:B------:R0:W-:Y:S02]  /*0de0*/  @P0 REDG.E.ADD.STRONG.GPU desc[UR8][R2.64+0x4], R15 ;  /* 0x0000040f0200098e */ /* 0x0001e4000c12e108 */
[----:B------:R-:W-:Y:S01]  /*0df0*/  REDUX.SUM UR32, R22 ;  /* 0x00000000162073c4 */ /* 0x000fe2000000c000 */
[----:B----4-:R-:W-:-:S07]  /*0e00*/  MOV R21, UR15 ;  /* 0x0000000f00157c02 */ /* 0x010fce0008000f00 */
[----:B------:R4:W3:Y:S08]  /*0e10*/  REDUX.SUM UR33, R23 ;  /* 0x00000000172173c4 */ /* 0x0008f0000000c000 */
[----:B------:R-:W3:Y:S01]  /*0e20*/  REDUX.SUM UR34, R24 ;  /* 0x00000000182273c4 */ /* 0x000ee2000000c000 */
[----:B----4-:R-:W-:Y:S01]  /*0e30*/  IMAD.U32 R23, RZ, RZ, UR16 ;  /* 0x00000010ff177e24 */ /* 0x010fe2000f8e00ff */
[----:B------:R4:W-:Y:S06]  /*0e40*/  @P0 REDG.E.ADD.STRONG.GPU desc[UR8][R2.64+0x8], R17 ;  /* 0x000008110200098e */ /* 0x0009ec000c12e108 */
[----:B------:R1:W3:Y:S01]  /*0e50*/  REDUX.SUM UR35, R25 ;  /* 0x00000000192373c4 */ /* 0x0002e2000000c000 */
[----:B--2---:R-:W-:-:S07]  /*0e60*/  IMAD.U32 R9, RZ, RZ, UR17 ;  /* 0x00000011ff097e24 */ /* 0x004fce000f8e00ff */
[----:B------:R-:W2:Y:S01]  /*0e70*/  REDUX.SUM UR36, R26 ;  /* 0x000000001a2473c4 */ /* 0x000ea2000000c000 */
[----:B------:R-:W-:Y:S01]  /*0e80*/  MOV R11, UR18 ;  /* 0x00000012000b7c02 */ /* 0x000fe20008000f00 */
[----:B------:R4:W-:Y:S06]  /*0e90*/  @P0 REDG.E.ADD.STRONG.GPU desc[UR8][R2.64+0xc], R19 ;  /* 0x00000c130200098e */ /* 0x0009ec000c12e108 */
[----:B------:R0:W2:Y:S01]  /*0ea0*/  REDUX.SUM UR6, R27 ;  /* 0x000000001b0673c4 */ /* 0x0000a2000000c000 */
[----:B-----5:R-:W-:Y:S01]  /*0eb0*/  IMAD.U32 R13, RZ, RZ, UR19 ;  /* 0x00000013ff0d7e24 */ /* 0x020fe2000f8e00ff */
[----:B------:R5:W-:Y:S06]  /*0ec0*/  @P0 REDG.E.ADD.STRONG.GPU desc[UR8][R2.64+0x10], R21 ;  /* 0x000010150200098e */ /* 0x000bec000c12e108 */
[----:B------:R-:W2:Y:S01]  /*0ed0*/  REDUX.SUM UR4, R4 ;  /* 0x00000000040473c4 */ /* 0x000ea2000000c000 */
[----:B-1----:R-:W-:Y:S01]  /*0ee0*/  IMAD.U32 R25, RZ, RZ, UR20 ;  /* 0x00000014ff197e24 */ /* 0x002fe2000f8e00ff */
[----:B------:R-:W-:Y:S06]  /*0ef0*/  @P0 REDG.E.ADD.STRONG.GPU desc[UR8][R2.64+0x14], R23 ;  /* 0x000014170200098e */ /* 0x000fec000c12e108 */
[----:B------:R1:W2:Y:S01]  /*0f00*/  REDUX.SUM UR5, R5 ;  /* 0x00000000050573c4 */ /* 0x0002a2000000c000 */
[----:B0-----:R-:W-:Y:S01]  /*0f10*/  MOV R27, UR21 ;  /* 0x00000015001b7c02 */ /* 0x001fe20008000f00 */
[----:B------:R0:W-:Y:S06]  /*0f20*/  @P0 REDG.E.ADD.STRONG.GPU desc[UR8][R2.64+0x18], R9 ;  /* 0x000018090200098e */ /* 0x0001ec000c12e108 */
[----:B------:R-:W2:Y:S01]  /*0f30*/  REDUX.SUM UR7, R6 ;  /* 0x00000000060773c4 */ /* 0x000ea2000000c000 */
[----:B-1----:R-:W-:Y:S01]  /*0f40*/  IMAD.U32 R5, RZ, RZ, UR22 ;  /* 0x00000016ff057e24 */ /* 0x002fe2000f8e00ff */
[----:B------:R1:W-:Y:S06]  /*0f50*/  @P0 REDG.E.ADD.STRONG.GPU desc[UR8][R2.64+0x1c], R11 ;  /* 0x00001c0b0200098e */ /* 0x0003ec000c12e108 */
[----:B------:R3:W2:Y:S01]  /*0f60*/  REDUX.SUM UR10, R7 ;  /* 0x00000000070a73c4 */ /* 0x0006a2000000c000 */
[----:B------:R-:W-:Y:S01]  /*0f70*/  IMAD.U32 R15, RZ, RZ, UR23 ;  /* 0x00000017ff0f7e24 */ /* 0x000fe2000f8e00ff */
[----:B------:R3:W-:Y:S01]  /*0f80*/  @P0 REDG.E.ADD.STRONG.GPU desc[UR8][R2.64+0x20], R13 ;  /* 0x0000200d0200098e */ /* 0x0007e2000c12e108 */
[----:B----4-:R-:W-:Y:S01]  /*0f90*/  MOV R17, UR24 ;  /* 0x0000001800117c02 */ /* 0x010fe20008000f00 */
[----:B------:R-:W-:-:S02]  /*0fa0*/  IMAD.U32 R19, RZ, RZ, UR25 ;  /* 0x00000019ff137e24 */ /* 0x000fc4000f8e00ff */
[----:B------:R4:W-:Y:S01]  /*0fb0*/  @P0 REDG.E.ADD.STRONG.GPU desc[UR8][R2.64+0x24], R25 ;  /* 0x000024190200098e */ /* 0x0009e2000c12e108 */
[----:B-----5:R-:W-:Y:S01]  /*0fc0*/  IMAD.U32 R21, RZ, RZ, UR26 ;  /* 0x0000001aff157e24 */ /* 0x020fe2000f8e00ff */
[----:B0-----:R-:W-:Y:S02]  /*0fd0*/  MOV R9, UR27 ;  /* 0x0000001b00097c02 */ /* 0x001fe40008000f00 */
[----:B------:R-:W-:Y:S01]  /*0fe0*/  @P0 REDG.E.ADD.STRONG.GPU desc[UR8][R2.64+0x28], R27 ;  /* 0x0000281b0200098e */ /* 0x000fe2000c12e108 */
[----:B-1----:R-:W-:-:S03]  /*0ff0*/  IMAD.U32 R11, RZ, RZ, UR28 ;  /* 0x0000001cff0b7e24 */ /* 0x002fc6000f8e00ff */
[----:B------:R0:W-:Y:S01]  /*1000*/  @P0 REDG.E.ADD.STRONG.GPU desc[UR8][R2.64+0x2c], R5 ;  /* 0x00002c050200098e */ /* 0x0001e2000c12e108 */
[----:B---3--:R-:W-:Y:S01]  /*1010*/  MOV R13, UR29 ;  /* 0x0000001d000d7c02 */ /* 0x008fe20008000f00 */
[----:B------:R-:W-:Y:S02]  /*1020*/  IMAD.U32 R23, RZ, RZ, UR30 ;  /* 0x0000001eff177e24 */ /* 0x000fe4000f8e00ff */
[----:B------:R1:W-:Y:S01]  /*1030*/  @P0 REDG.E.ADD.STRONG.GPU desc[UR8][R2.64+0x30], R15 ;  /* 0x0000300f0200098e */ /* 0x0003e2000c12e108 */
[----:B----4-:R-:W-:-:S03]  /*1040*/  MOV R25, UR31 ;  /* 0x0000001f00197c02 */ /* 0x010fc60008000f00 */
[----:B------:R3:W-:Y:S01]  /*1050*/  @P0 REDG.E.ADD.STRONG.GPU desc[UR8][R2.64+0x34], R17 ;  /* 0x000034110200098e */ /* 0x0007e2000c12e108 */
[----:B------:R-:W-:-:S03]  /*1060*/  MOV R7, UR33 ;  /* 0x0000002100077c02 */ /* 0x000fc60008000f00 */
[----:B------:R2:W-:Y:S01]  /*1070*/  @P0 REDG.E.ADD.STRONG.GPU desc[UR8][R2.64+0x38], R19 ;  /* 0x000038130200098e */ /* 0x0005e2000c12e108 */
[----:B0-----:R-:W-:-:S03]  /*1080*/  IMAD.U32 R5, RZ, RZ, UR32 ;  /* 0x00000020ff057e24 */ /* 0x001fc6000f8e00ff */
[----:B------:R-:W-:Y:S01]  /*1090*/  @P0 REDG.E.ADD.STRONG.GPU desc[UR8][R2.64+0x3c], R21 ;  /* 0x00003c150200098e */ /* 0x000fe2000c12e108 */
[----:B-1----:R-:W-:-:S03]  /*10a0*/  IMAD.U32 R15, RZ, RZ, UR34 ;  /* 0x00000022ff0f7e24 */ /* 0x002fc6000f8e00ff */
[----:B------:R0:W-:Y:S01]  /*10b0*/  @P0 REDG.E.ADD.STRONG.GPU desc[UR8][R2.64+0x40], R9 ;  /* 0x000040090200098e */ /* 0x0001e2000c12e108 */
[----:B---3--:R-:W-:-:S03]  /*10c0*/  MOV R17, UR35 ;  /* 0x0000002300117c02 */ /* 0x008fc60008000f00 */
[----:B------:R1:W-:Y:S01]  /*10d0*/  @P0 REDG.E.ADD.STRONG.GPU desc[UR8][R2.64+0x44], R11 ;  /* 0x0000440b0200098e */ /* 0x0003e2000c12e108 */
[----:B--2---:R-:W-:-:S03]  /*10e0*/  IMAD.U32 R19, RZ, RZ, UR36 ;  /* 0x00000024ff137e24 */ /* 0x004fc6000f8e00ff */
[----:B------:R2:W-:Y:S04]  /*10f0*/  @P0 REDG.E.ADD.STRONG.GPU desc[UR8][R2.64+0x48], R13 ;  /* 0x0000480d0200098e */ /* 0x0005e8000c12e108 */
[----:B------:R3:W-:Y:S01]  /*1100*/  @P0 REDG.E.ADD.STRONG.GPU desc[UR8][R2.64+0x4c], R23 ;  /* 0x00004c170200098e */ /* 0x0007e2000c12e108 */
[----:B0-----:R-:W-:-:S03]  /*1110*/  MOV R9, UR6 ;  /* 0x0000000600097c02 */ /* 0x001fc60008000f00 */
[----:B------:R-:W-:Y:S01]  /*1120*/  @P0 REDG.E.ADD.STRONG.GPU desc[UR8][R2.64+0x50], R25 ;  /* 0x000050190200098e */ /* 0x000fe2000c12e108 */
[----:B-1----:R-:W-:-:S03]  /*1130*/  IMAD.U32 R11, RZ, RZ, UR4 ;  /* 0x00000004ff0b7e24 */ /* 0x002fc6000f8e00ff */
[----:B------:R-:W-:Y:S01]  /*1140*/  @P0 REDG.E.ADD.STRONG.GPU desc[UR8][R2.64+0x54], R5 ;  /* 0x000054050200098e */ /* 0x000fe2000c12e108 */
[----:B--2---:R-:W-:Y:S01]  /*1150*/  MOV R13, UR5 ;  /* 0x00000005000d7c02 */ /* 0x004fe20008000f00 */
[----:B------:R-:W-:Y:S02]  /*1160*/  IMAD.U32 R21, RZ, RZ, UR7 ;  /* 0x00000007ff157e24 */ /* 0x000fe4000f8e00ff */
[----:B------:R-:W-:Y:S01]  /*1170*/  @P0 REDG.E.ADD.STRONG.GPU desc[UR8][R2.64+0x58], R7 ;  /* 0x000058070200098e */ /* 0x000fe2000c12e108 */
[----:B---3--:R-:W-:-:S03]  /*1180*/  MOV R23, UR10 ;  /* 0x0000000a00177c02 */ /* 0x008fc60008000f00 */
[----:B------:R-:W-:Y:S04]  /*1190*/  @P0 REDG.E.ADD.STRONG.GPU desc[UR8][R2.64+0x5c], R15 ;  /* 0x00005c0f0200098e */ /* 0x000fe8000c12e108 */
[----:B------:R-:W-:Y:S04]  /*11a0*/  @P0 REDG.E.ADD.STRONG.GPU desc[UR8][R2.64+0x60], R17 ;  /* 0x000060110200098e */ /* 0x000fe8000c12e108 */
[----:B------:R-:W-:Y:S04]  /*11b0*/  @P0 REDG.E.ADD.STRONG.GPU desc[UR8][R2.64+0x64], R19 ;  /* 0x000064130200098e */ /* 0x000fe8000c12e108 */
[----:B------:R-:W-:Y:S04]  /*11c0*/  @P0 REDG.E.ADD.STRONG.GPU desc[UR8][R2.64+0x68], R9 ;  /* 0x000068090200098e */ /* 0x000fe8000c12e108 */
[----:B------:R-:W-:Y:S04]  /*11d0*/  @P0 REDG.E.ADD.STRONG.GPU desc[UR8][R2.64+0x6c], R11 ;  /* 0x00006c0b0200098e */ /* 0x000fe8000c12e108 */
[----:B------:R-:W-:Y:S04]  /*11e0*/  @P0 REDG.E.ADD.STRONG.GPU desc[UR8][R2.64+0x70], R13 ;  /* 0x0000700d0200098e */ /* 0x000fe8000c12e108 */
[----:B------:R-:W-:Y:S04]  /*11f0*/  @P0 REDG.E.ADD.STRONG.GPU desc[UR8][R2.64+0x74], R21 ;  /* 0x000074150200098e */ /* 0x000fe8000c12e108 */
[----:B------:R-:W-:Y:S01]  /*1200*/  @P0 REDG.E.ADD.STRONG.GPU desc[UR8][R2.64+0x78], R23 ;  /* 0x000078170200098e */ /* 0x000fe2000c12e108 */
[----:B------:R-:W-:Y:S05]  /*1210*/  EXIT ;  /* 0x000000000000794d */ /* 0x000fea0003800000 */
.L_x_6:
[----:B------:R-:W-:-:S00]  /*1220*/  BRA `(.L_x_6) ;  /* 0xfffffffc00fc7947 */ /* 0x000fc0000383ffff */
[----:B------:R-:W-:-:S00]  /*1230*/  NOP ;  /* 0x0000000000007918 */ /* 0x000fc00000000000 */
        /* <DEDUP_REMOVED lines=12> */
.L_x_8:


//--------------------- .text._Z11hist_atomicPiS_i --------------------------
	.section	.text._Z11hist_atomicPiS_i,"ax",@progbits
	.align	128
        .global         _Z11hist_atomicPiS_i
        .type           _Z11hist_atomicPiS_i,@function
        .size           _Z11hist_atomicPiS_i,(.L_x_9 - _Z11hist_atomicPiS_i)
        .other          _Z11hist_atomicPiS_i,@"STO_CUDA_ENTRY STV_DEFAULT"
_Z11hist_atomicPiS_i:
.text._Z11hist_atomicPiS_i:
[----:B------:R-:W-:Y:S01]  /*0000*/  LDC R1, c[0x0][0x37c] ;  /* 0x0000df00ff017b82 */ /* 0x000fe20000000800 */
[----:B------:R-:W0:Y:S07]  /*0010*/  S2R R5, SR_TID.X ;  /* 0x0000000000057919 */ /* 0x000e2e0000002100 */
[----:B------:R-:W0:Y:S01]  /*0020*/  S2UR UR6, SR_CTAID.X ;  /* 0x00000000000679c3 */ /* 0x000e220000002500 */
[----:B------:R-:W1:Y:S07]  /*0030*/  LDCU.64 UR4, c[0x0][0x358] ;  /* 0x00006b00ff0477ac */ /* 0x000e6e0008000a00 */
[----:B------:R-:W0:Y:S08]  /*0040*/  LDC R0, c[0x0][0x360] ;  /* 0x0000d800ff007b82 */ /* 0x000e300000000800 */
[----:B------:R-:W2:Y:S08]  /*0050*/  LDC.64 R2, c[0x0][0x380] ;  /* 0x0000e000ff027b82 */ /* 0x000eb00000000a00 */
[----:B------:R-:W3:Y:S01]  /*0060*/  LDC R9, c[0x0][0x390] ;  /* 0x0000e400ff097b82 */ /* 0x000ee20000000800 */
[----:B0-----:R-:W-:-:S04]  /*0070*/  IMAD R5, R0, UR6, R5 ;  /* 0x0000000600057c24 */ /* 0x001fc8000f8e0205 */
[----:B--2---:R-:W-:-:S06]  /*0080*/  IMAD.WIDE R2, R5, 0x4, R2 ;  /* 0x0000000405027825 */ /* 0x004fcc00078e0202 */
[----:B-1----:R-:W2:Y:S01]  /*0090*/  LDG.E R2, desc[UR4][R2.64] ;  /* 0x0000000402027981 */ /* 0x002ea2000c1e1900 */
[----:B---3--:R-:W-:-:S04]  /*00a0*/  IABS R7, R9 ;  /* 0x0000000900077213 */ /* 0x008fc80000000000 */
[----:B------:R-:W0:Y:S08]  /*00b0*/  I2F.RP R0, R7 ;  /* 0x0000000700007306 */ /* 0x000e300000209400 */
[----:B0-----:R-:W0:Y:S02]  /*00c0*/  MUFU.RCP R0, R0 ;  /* 0x0000000000007308 */ /* 0x001e240000001000 */
[----:B0-----:R-:W-:-:S06]  /*00d0*/  VIADD R4, R0, 0xffffffe ;  /* 0x0ffffffe00047836 */ /* 0x001fcc0000000000 */
[----:B------:R0:W1:Y:S02]  /*00e0*/  F2I.FTZ.U32.TRUNC.NTZ R5, R4 ;  /* 0x0000000400057305 */ /* 0x000064000021f000 */
[----:B0-----:R-:W-:Y:S01]  /*00f0*/  IMAD.MOV.U32 R4, RZ, RZ, RZ ;  /* 0x000000ffff047224 */ /* 0x001fe200078e00ff */
[----:B-1----:R-:W-:-:S05]  /*0100*/  IADD3 R6, PT, PT, RZ, -R5, RZ ;  /* 0x80000005ff067210 */ /* 0x002fca0007ffe0ff */
[----:B------:R-:W-:-:S04]  /*0110*/  IMAD R11, R6, R7, RZ ;  /* 0x00000007060b7224 */ /* 0x000fc800078e02ff */
[----:B------:R-:W-:Y:S01]  /*0120*/  IMAD.HI.U32 R5, R5, R11, R4 ;  /* 0x0000000b05057227 */ /* 0x000fe200078e0004 */
[----:B--2---:R-:W-:-:S05]  /*0130*/  IABS R6, R2 ;  /* 0x0000000200067213 */ /* 0x004fca0000000000 */
[----:B------:R-:W-:-:S05]  /*0140*/  IMAD.HI.U32 R5, R5, R6, RZ ;  /* 0x0000000605057227 */ /* 0x000fca00078e00ff */
[----:B------:R-:W-:-:S05]  /*0150*/  IADD3 R0, PT, PT, -R5, RZ, RZ ;  /* 0x000000ff05007210 */ /* 0x000fca0007ffe1ff */
[----:B------:R-:W-:-:S05]  /*0160*/  IMAD R0, R7, R0, R6 ;  /* 0x0000000007007224 */ /* 0x000fca00078e0206 */
[----:B------:R-:W-:-:S13]  /*0170*/  ISETP.GT.U32.AND P2, PT, R7, R0, PT ;  /* 0x000000000700720c */ /* 0x000fda0003f44070 */
[----:B------:R-:W-:Y:S01]  /*0180*/  @!P2 IMAD.IADD R0, R0, 0x1, -R7 ;  /* 0x000000010000a824 */ /* 0x000fe200078e0a07 */
[----:B------:R-:W-:Y:S02]  /*0190*/  @!P2 IADD3 R5, PT, PT, R5, 0x1, RZ ;  /* 0x000000010505a810 */ /* 0x000fe40007ffe0ff */
[----:B------:R-:W-:Y:S02]  /*01a0*/  ISETP.NE.AND P2, PT, R9, RZ, PT ;  /* 0x000000ff0900720c */ /* 0x000fe40003f45270 */
[----:B------:R-:W-:Y:S01]  /*01b0*/  ISETP.GE.U32.AND P0, PT, R0, R7, PT ;  /* 0x000000070000720c */ /* 0x000fe20003f06070 */
[----:B------:R-:W-:Y:S01]  /*01c0*/  IMAD.MOV.U32 R7, RZ, RZ, 0x1 ;  /* 0x00000001ff077424 */ /* 0x000fe200078e00ff */
[----:B------:R-:W-:Y:S02]  /*01d0*/  LOP3.LUT R0, R2, R9, RZ, 0x3c, !PT ;  /* 0x0000000902007212 */ /* 0x000fe400078e3cff */
[----:B------:R-:W0:Y:S02]  /*01e0*/  LDC.64 R2, c[0x0][0x388] ;  /* 0x0000e200ff027b82 */ /* 0x000e240000000a00 */
[----:B------:R-:W-:-:S07]  /*01f0*/  ISETP.GE.AND P1, PT, R0, RZ, PT ;  /* 0x000000ff0000720c */ /* 0x000fce0003f26270 */
[----:B------:R-:W-:-:S06]  /*0200*/  @P0 VIADD R5, R5, 0x1 ;  /* 0x0000000105050836 */ /* 0x000fcc0000000000 */
[----:B------:R-:W-:Y:S02]  /*0210*/  @!P1 IADD3 R5, PT, PT, -R5, RZ, RZ ;  /* 0x000000ff05059210 */ /* 0x000fe40007ffe1ff */
[----:B------:R-:W-:-:S05]  /*0220*/  @!P2 LOP3.LUT R5, RZ, R9, RZ, 0x33, !PT ;  /* 0x00000009ff05a212 */ /* 0x000fca00078e33ff */
[----:B0-----:R-:W-:-:S05]  /*0230*/  IMAD.WIDE R2, R5, 0x4, R2 ;  /* 0x0000000405027825 */ /* 0x001fca00078e0202 */
[----:B------:R-:W-:Y:S01]  /*0240*/  REDG.E.ADD.STRONG.GPU desc[UR4][R2.64], R7 ;  /* 0x000000070200798e */ /* 0x000fe2000c12e104 */
[----:B------:R-:W-:Y:S05]  /*0250*/  EXIT ;  /* 0x000000000000794d */ /* 0x000fea0003800000 */
.L_x_7:
        /* <DEDUP_REMOVED lines=10> */
.L_x_9:


//--------------------- .nv.shared.reserved.0     --------------------------
	.section	.nv.shared.reserved.0,"aw",@nobits
	.weak		__nv_reservedSMEM_offset_0_alias
	.size		__nv_reservedSMEM_offset_0_alias, 0, 64
	.other		__nv_reservedSMEM_offset_0_alias,@"STO_CUDA_RESERVED_SHARED STV_DEFAULT"
__nv_reservedSMEM_offset_0_alias:
	.zero		0
	.zero		64


//--------------------- .nv.constant0._Z10hist_localPiS_ii --------------------------
	.section	.nv.constant0._Z10hist_localPiS_ii,"a",@progbits
	.sectionflags	@""
	.align	4
.nv.constant0._Z10hist_localPiS_ii:
	.zero		920


//--------------------- .nv.constant0._Z11hist_atomicPiS_i --------------------------
	.section	.nv.constant0._Z11hist_atomicPiS_i,"a",@progbits
	.sectionflags	@""
	.align	4
.nv.constant0._Z11hist_atomicPiS_i:
	.zero		916


//--------------------- SYMBOLS --------------------------

	.type		.nv.reservedSmem.offset0,@object
	.size		.nv.reservedSmem.offset0,0x4
